//
// Generated by NVIDIA NVVM Compiler
//
// Compiler Build ID: CL-36424714
// Cuda compilation tools, release 13.0, V13.0.88
// Based on NVVM 20.0.0
//

.version 9.0
.target sm_100
.address_size 64

	// .globl	_Z10simple_maxPiS_j
.extern .shared .align 16 .b8 sd_data[];

.visible .entry _Z10simple_maxPiS_j(
	.param .u64 .ptr .align 1 _Z10simple_maxPiS_j_param_0,
	.param .u64 .ptr .align 1 _Z10simple_maxPiS_j_param_1,
	.param .u32 _Z10simple_maxPiS_j_param_2
)
{
	.reg .pred 	%p<13>;
	.reg .b32 	%r<39>;
	.reg .b64 	%rd<9>;

	ld.param.u64 	%rd1, [_Z10simple_maxPiS_j_param_0];
	ld.param.u64 	%rd2, [_Z10simple_maxPiS_j_param_1];
	ld.param.u32 	%r8, [_Z10simple_maxPiS_j_param_2];
	mov.u32 	%r1, %tid.x;
	mov.u32 	%r9, %ctaid.x;
	mov.u32 	%r2, %ntid.x;
	mul.lo.s32 	%r10, %r2, %r9;
	shl.b32 	%r11, %r10, 1;
	add.s32 	%r3, %r11, %r1;
	setp.ge.u32 	%p1, %r3, %r8;
	shl.b32 	%r12, %r1, 2;
	mov.u32 	%r13, sd_data;
	add.s32 	%r4, %r13, %r12;
	@%p1 bra 	$L__BB0_2;
	cvta.to.global.u64 	%rd3, %rd1;
	mul.wide.u32 	%rd4, %r3, 4;
	add.s64 	%rd5, %rd3, %rd4;
	ld.global.u32 	%r14, [%rd5];
	st.shared.u32 	[%r4], %r14;
	add.s32 	%r15, %r3, %r2;
	mul.wide.u32 	%rd6, %r15, 4;
	add.s64 	%rd7, %rd3, %rd6;
	ld.global.u32 	%r16, [%rd7];
	max.s32 	%r17, %r14, %r16;
	st.shared.u32 	[%r4], %r17;
$L__BB0_2:
	bar.sync 	0;
	setp.lt.u32 	%p2, %r2, 66;
	@%p2 bra 	$L__BB0_8;
	shr.u32 	%r5, %r2, 1;
	shl.b32 	%r37, %r5, 2;
	add.s32 	%r6, %r4, %r37;
$L__BB0_4:
	setp.ge.u32 	%p11, %r1, %r5;
	@%p11 bra 	$L__BB0_7;
	ld.shared.u32 	%r38, [%r4];
	ld.shared.u32 	%r7, [%r6];
	setp.ge.s32 	%p12, %r38, %r7;
	@%p12 bra 	$L__BB0_7;
	st.shared.u32 	[%r4], %r7;
$L__BB0_7:
	bar.sync 	0;
	bra.uni 	$L__BB0_4;
$L__BB0_8:
	setp.gt.u32 	%p3, %r1, 31;
	@%p3 bra 	$L__BB0_21;
	ld.volatile.shared.u32 	%r18, [%r4];
	ld.volatile.shared.u32 	%r19, [%r4+128];
	setp.ge.s32 	%p4, %r18, %r19;
	@%p4 bra 	$L__BB0_11;
	ld.volatile.shared.u32 	%r20, [%r4+128];
	st.volatile.shared.u32 	[%r4], %r20;
$L__BB0_11:
	ld.volatile.shared.u32 	%r21, [%r4];
	ld.volatile.shared.u32 	%r22, [%r4+64];
	setp.ge.s32 	%p5, %r21, %r22;
	@%p5 bra 	$L__BB0_13;
	ld.volatile.shared.u32 	%r23, [%r4+64];
	st.volatile.shared.u32 	[%r4], %r23;
$L__BB0_13:
	ld.volatile.shared.u32 	%r24, [%r4];
	ld.volatile.shared.u32 	%r25, [%r4+32];
	setp.ge.s32 	%p6, %r24, %r25;
	@%p6 bra 	$L__BB0_15;
	ld.volatile.shared.u32 	%r26, [%r4+32];
	st.volatile.shared.u32 	[%r4], %r26;
$L__BB0_15:
	ld.volatile.shared.u32 	%r27, [%r4];
	ld.volatile.shared.u32 	%r28, [%r4+16];
	setp.ge.s32 	%p7, %r27, %r28;
	@%p7 bra 	$L__BB0_17;
	ld.volatile.shared.u32 	%r29, [%r4+16];
	st.volatile.shared.u32 	[%r4], %r29;
$L__BB0_17:
	ld.volatile.shared.u32 	%r30, [%r4];
	ld.volatile.shared.u32 	%r31, [%r4+8];
	setp.ge.s32 	%p8, %r30, %r31;
	@%p8 bra 	$L__BB0_19;
	ld.volatile.shared.u32 	%r32, [%r4+8];
	st.volatile.shared.u32 	[%r4], %r32;
$L__BB0_19:
	ld.volatile.shared.u32 	%r33, [%r4];
	ld.volatile.shared.u32 	%r34, [%r4+4];
	setp.ge.s32 	%p9, %r33, %r34;
	@%p9 bra 	$L__BB0_21;
	ld.volatile.shared.u32 	%r35, [%r4+4];
	st.volatile.shared.u32 	[%r4], %r35;
$L__BB0_21:
	bar.sync 	0;
	setp.ne.s32 	%p10, %r1, 0;
	@%p10 bra 	$L__BB0_23;
	ld.shared.u32 	%r36, [sd_data];
	cvta.to.global.u64 	%rd8, %rd2;
	st.global.u32 	[%rd8], %r36;
$L__BB0_23:
	ret;

}


// ===== COMPILED SASS (sm_100) =====

	.target	sm_100

	.elftype	@"ET_EXEC"


//--------------------- .note.nv.tkinfo           --------------------------
	.section	.note.nv.tkinfo,"",@"SHT_NOTE"
	.sectionflags	@"SHF_NOTE_NV_TKINFO"
	.tkinfo
        /*0018*/ 	.word	0x00000002
        /*0030*/ 	.string	""
        /*0030*/ 	.string	"ptxas"
        /*0030*/ 	.string	"Cuda compilation tools, release 13.0, V13.0.88"
        /*0030*/ 	.string	"Build cuda_13.0.r13.0/compiler.36424714_0"
        /*0030*/ 	.string	"-arch sm_100 -m 64 "



//--------------------- .note.nv.cuinfo           --------------------------
	.section	.note.nv.cuinfo,"",@"SHT_NOTE"
	.sectionflags	@"SHF_NOTE_NV_CUINFO"
        /*0018*/ 	.short	0x0002
        /*001a*/ 	.short	0x0064
        /*001c*/ 	.short	0x0082
	.zero		2


//--------------------- .nv.info                  --------------------------
	.section	.nv.info,"",@"SHT_CUDA_INFO"
	.align	4


	//----- nvinfo : EIATTR_REGCOUNT
	.align		4
        /*0000*/ 	.byte	0x04, 0x2f
        /*0002*/ 	.short	(.L_1 - .L_0)
	.align		4
.L_0:
        /*0004*/ 	.word	index@(_Z10simple_maxPiS_j)
        /*0008*/ 	.word	0x0000000b


	//----- nvinfo : EIATTR_FRAME_SIZE
	.align		4
.L_1:
        /*000c*/ 	.byte	0x04, 0x11
        /*000e*/ 	.short	(.L_3 - .L_2)
	.align		4
.L_2:
        /*0010*/ 	.word	index@(_Z10simple_maxPiS_j)
        /*0014*/ 	.word	0x00000000


	//----- nvinfo : EIATTR_MIN_STACK_SIZE
	.align		4
.L_3:
        /*0018*/ 	.byte	0x04, 0x12
        /*001a*/ 	.short	(.L_5 - .L_4)
	.align		4
.L_4:
        /*001c*/ 	.word	index@(_Z10simple_maxPiS_j)
        /*0020*/ 	.word	0x00000000
.L_5:


//--------------------- .nv.compat                --------------------------
	.section	.nv.compat,"",@"SHT_CUDA_COMPAT_INFO"
	.align	4
        /*0000*/ 	.byte	0x02, 0x09, 0x00, 0x00, 0x02, 0x02, 0x01, 0x00, 0x02, 0x05, 0x05, 0x00, 0x03, 0x07, 0x01, 0x01
        /*0010*/ 	.byte	0x02, 0x03, 0x00, 0x00, 0x02, 0x06, 0x01, 0x00, 0x04, 0x0b, 0x08, 0x00, 0x09, 0x00, 0x00, 0x00
        /*0020*/ 	.byte	0x00, 0x00, 0x00, 0x00


//--------------------- .nv.info._Z10simple_maxPiS_j --------------------------
	.section	.nv.info._Z10simple_maxPiS_j,"",@"SHT_CUDA_INFO"
	.sectionflags	@""
	.align	4


	//----- nvinfo : EIATTR_CUDA_API_VERSION
	.align		4
        /*0000*/ 	.byte	0x04, 0x37
        /*0002*/ 	.short	(.L_7 - .L_6)
.L_6:
        /*0004*/ 	.word	0x00000082


	//----- nvinfo : EIATTR_KPARAM_INFO
	.align		4
.L_7:
        /*0008*/ 	.byte	0x04, 0x17
        /*000a*/ 	.short	(.L_9 - .L_8)
.L_8:
        /*000c*/ 	.word	0x00000000
        /*0010*/ 	.short	0x0002
        /*0012*/ 	.short	0x0010
        /*0014*/ 	.byte	0x00, 0xf0, 0x11, 0x00


	//----- nvinfo : EIATTR_KPARAM_INFO
	.align		4
.L_9:
        /*0018*/ 	.byte	0x04, 0x17
        /*001a*/ 	.short	(.L_11 - .L_10)
.L_10:
        /*001c*/ 	.word	0x00000000
        /*0020*/ 	.short	0x0001
        /*0022*/ 	.short	0x0008
        /*0024*/ 	.byte	0x00, 0xf5, 0x21, 0x00


	//----- nvinfo : EIATTR_KPARAM_INFO
	.align		4
.L_11:
        /*0028*/ 	.byte	0x04, 0x17
        /*002a*/ 	.short	(.L_13 - .L_12)
.L_12:
        /*002c*/ 	.word	0x00000000
        /*0030*/ 	.short	0x0000
        /*0032*/ 	.short	0x0000
        /*0034*/ 	.byte	0x00, 0xf5, 0x21, 0x00


	//----- nvinfo : EIATTR_SPARSE_MMA_MASK
	.align		4
.L_13:
        /*0038*/ 	.byte	0x03, 0x50
        /*003a*/ 	.short	0x0000


	//----- nvinfo : EIATTR_MAXREG_COUNT
	.align		4
        /*003c*/ 	.byte	0x03, 0x1b
        /*003e*/ 	.short	0x00ff


	//----- nvinfo : EIATTR_NUM_BARRIERS
	.align		4
        /*0040*/ 	.byte	0x02, 0x4c
        /*0042*/ 	.byte	0x01
	.zero		1


	//----- nvinfo : EIATTR_MERCURY_ISA_VERSION
	.align		4
        /*0044*/ 	.byte	0x03, 0x5f
        /*0046*/ 	.short	0x0101


	//----- nvinfo : EIATTR_VRC_CTA_INIT_COUNT
	.align		4
        /*0048*/ 	.byte	0x02, 0x4a
	.zero		1
	.zero		1


	//----- nvinfo : EIATTR_EXIT_INSTR_OFFSETS
	.align		4
        /*004c*/ 	.byte	0x04, 0x1c
        /*004e*/ 	.short	(.L_15 - .L_14)


	//   ....[0]....
.L_14:
        /*0050*/ 	.word	0x00000480


	//   ....[1]....
        /*0054*/ 	.word	0x000004c0


	//----- nvinfo : EIATTR_CRS_STACK_SIZE
	.align		4
.L_15:
        /*0058*/ 	.byte	0x04, 0x1e
        /*005a*/ 	.short	(.L_17 - .L_16)
.L_16:
        /*005c*/ 	.word	0x00000000


	//----- nvinfo : EIATTR_CBANK_PARAM_SIZE
	.align		4
.L_17:
        /*0060*/ 	.byte	0x03, 0x19
        /*0062*/ 	.short	0x0014


	//----- nvinfo : EIATTR_PARAM_CBANK
	.align		4
        /*0064*/ 	.byte	0x04, 0x0a
        /*0066*/ 	.short	(.L_19 - .L_18)
	.align		4
.L_18:
        /*0068*/ 	.word	index@(.nv.constant0._Z10simple_maxPiS_j)
        /*006c*/ 	.short	0x0380
        /*006e*/ 	.short	0x0014


	//----- nvinfo : EIATTR_SW_WAR
	.align		4
.L_19:
        /*0070*/ 	.byte	0x04, 0x36
        /*0072*/ 	.short	(.L_21 - .L_20)
.L_20:
        /*0074*/ 	.word	0x00000008
.L_21:


//--------------------- .nv.callgraph             --------------------------
	.section	.nv.callgraph,"",@"SHT_CUDA_CALLGRAPH"
	.align	4
	.sectionentsize	8
	.align		4
        /*0000*/ 	.word	0x00000000
	.align		4
        /*0004*/ 	.word	0xffffffff
	.align		4
        /*0008*/ 	.word	0x00000000
	.align		4
        /*000c*/ 	.word	0xfffffffe
	.align		4
        /*0010*/ 	.word	0x00000000
	.align		4
        /*0014*/ 	.word	0xfffffffd
	.align		4
        /*0018*/ 	.word	0x00000000
	.align		4
        /*001c*/ 	.word	0xfffffffc


//--------------------- .text._Z10simple_maxPiS_j --------------------------
	.section	.text._Z10simple_maxPiS_j,"ax",@progbits
	.align	128
        .global         _Z10simple_maxPiS_j
        .type           _Z10simple_maxPiS_j,@function
        .size           _Z10simple_maxPiS_j,(.L_x_7 - _Z10simple_maxPiS_j)
        .other          _Z10simple_maxPiS_j,@"STO_CUDA_ENTRY STV_DEFAULT"
_Z10simple_maxPiS_j:
.text._Z10simple_maxPiS_j:
[----:B------:R-:W-:Y:S01]  /*0000*/  LDC R1, c[0x0][0x37c] ;  /* 0x0000df00ff017b82 */ /* 0x000fe20000000800 */
[----:B------:R-:W0:Y:S07]  /*0010*/  S2R R6, SR_TID.X ;  /* 0x0000000000067919 */ /* 0x000e2e0000002100 */
[----:B------:R-:W1:Y:S01]  /*0020*/  S2UR UR4, SR_CTAID.X ;  /* 0x00000000000479c3 */ /* 0x000e620000002500 */
[----:B------:R-:W2:Y:S01]  /*0030*/  LDCU UR5, c[0x0][0x390] ;  /* 0x00007200ff0577ac */ /* 0x000ea20008000800 */
[----:B------:R-:W3:Y:S06]  /*0040*/  LDCU.64 UR6, c[0x0][0x358] ;  /* 0x00006b00ff0677ac */ /* 0x000eec0008000a00 */
[----:B------:R-:W1:Y:S02]  /*0050*/  LDC R8, c[0x0][0x360] ;  /* 0x0000d800ff087b82 */ /* 0x000e640000000800 */
[----:B-1----:R-:W-:-:S04]  /*0060*/  IMAD R0, R8, UR4, RZ ;  /* 0x0000000408007c24 */ /* 0x002fc8000f8e02ff */
[----:B0-----:R-:W-:-:S05]  /*0070*/  IMAD R3, R0, 0x2, R6 ;  /* 0x0000000200037824 */ /* 0x001fca00078e0206 */
[----:B--2---:R-:W-:-:S13]  /*0080*/  ISETP.GE.U32.AND P0, PT, R3, UR5, PT ;  /* 0x0000000503007c0c */ /* 0x004fda000bf06070 */
[----:B------:R-:W0:Y:S01]  /*0090*/  @!P0 LDC.64 R4, c[0x0][0x380] ;  /* 0x0000e000ff048b82 */ /* 0x000e220000000a00 */
[C---:B------:R-:W-:Y:S02]  /*00a0*/  @!P0 IMAD.IADD R7, R3.reuse, 0x1, R8 ;  /* 0x0000000103078824 */ /* 0x040fe400078e0208 */
[----:B0-----:R-:W-:-:S04]  /*00b0*/  @!P0 IMAD.WIDE.U32 R2, R3, 0x4, R4 ;  /* 0x0000000403028825 */ /* 0x001fc800078e0004 */
[----:B------:R-:W-:Y:S02]  /*00c0*/  @!P0 IMAD.WIDE.U32 R4, R7, 0x4, R4 ;  /* 0x0000000407048825 */ /* 0x000fe400078e0004 */
[----:B---3--:R-:W2:Y:S04]  /*00d0*/  @!P0 LDG.E R2, desc[UR6][R2.64] ;  /* 0x0000000602028981 */ /* 0x008ea8000c1e1900 */
[----:B------:R-:W2:Y:S01]  /*00e0*/  @!P0 LDG.E R5, desc[UR6][R4.64] ;  /* 0x0000000604058981 */ /* 0x000ea2000c1e1900 */
[----:B------:R-:W0:Y:S01]  /*00f0*/  S2UR UR5, SR_CgaCtaId ;  /* 0x00000000000579c3 */ /* 0x000e220000008800 */
[----:B------:R-:W-:Y:S02]  /*0100*/  UMOV UR4, 0x400 ;  /* 0x0000040000047882 */ /* 0x000fe40000000000 */
[----:B0-----:R-:W-:-:S06]  /*0110*/  ULEA UR4, UR5, UR4, 0x18 ;  /* 0x0000000405047291 */ /* 0x001fcc000f8ec0ff */
[----:B------:R-:W-:Y:S02]  /*0120*/  LEA R0, R6, UR4, 0x2 ;  /* 0x0000000406007c11 */ /* 0x000fe4000f8e10ff */
[----:B--2---:R-:W-:-:S05]  /*0130*/  @!P0 VIMNMX R7, PT, PT, R2, R5, !PT ;  /* 0x0000000502078248 */ /* 0x004fca0007fe0100 */
[----:B------:R0:W-:Y:S01]  /*0140*/  @!P0 STS [R0], R7 ;  /* 0x0000000700008388 */ /* 0x0001e20000000800 */
[----:B------:R-:W-:Y:S01]  /*0150*/  BAR.SYNC.DEFER_BLOCKING 0x0 ;  /* 0x0000000000007b1d */ /* 0x000fe20000010000 */
[----:B------:R-:W-:-:S13]  /*0160*/  ISETP.GE.U32.AND P0, PT, R8, 0x42, PT ;  /* 0x000000420800780c */ /* 0x000fda0003f06070 */
[----:B0-----:R-:W-:Y:S05]  /*0170*/  @!P0 BRA `(.L_x_0) ;  /* 0x0000000000308947 */ /* 0x001fea0003800000 */
[----:B------:R-:W-:-:S04]  /*0180*/  SHF.R.U32.HI R3, RZ, 0x1, R8 ;  /* 0x00000001ff037819 */ /* 0x000fc80000011608 */
[----:B------:R-:W-:Y:S01]  /*0190*/  ISETP.GE.U32.AND P0, PT, R6, R3, PT ;  /* 0x000000030600720c */ /* 0x000fe20003f06070 */
[----:B------:R-:W-:-:S12]  /*01a0*/  IMAD R3, R3, 0x4, R0 ;  /* 0x0000000403037824 */ /* 0x000fd800078e0200 */
.L_x_3:
[----:B------:R-:W-:Y:S04]  /*01b0*/  BSSY.RECONVERGENT B0, `(.L_x_1) ;  /* 0x0000006000007945 */ /* 0x000fe80003800200 */
[----:B0-----:R-:W-:Y:S05]  /*01c0*/  @P0 BRA `(.L_x_2) ;  /* 0x0000000000100947 */ /* 0x001fea0003800000 */
[----:B------:R-:W-:Y:S04]  /*01d0*/  LDS R2, [R0] ;  /* 0x0000000000027984 */ /* 0x000fe80000000800 */
[----:B------:R-:W0:Y:S02]  /*01e0*/  LDS R5, [R3] ;  /* 0x0000000003057984 */ /* 0x000e240000000800 */
[----:B0-----:R-:W-:-:S13]  /*01f0*/  ISETP.GE.AND P1, PT, R2, R5, PT ;  /* 0x000000050200720c */ /* 0x001fda0003f26270 */
[----:B------:R0:W-:Y:S02]  /*0200*/  @!P1 STS [R0], R5 ;  /* 0x0000000500009388 */ /* 0x0001e40000000800 */
.L_x_2:
[----:B------:R-:W-:Y:S05]  /*0210*/  BSYNC.RECONVERGENT B0 ;  /* 0x0000000000007941 */ /* 0x000fea0003800200 */
.L_x_1:
[----:B------:R-:W-:Y:S06]  /*0220*/  BAR.SYNC.DEFER_BLOCKING 0x0 ;  /* 0x0000000000007b1d */ /* 0x000fec0000010000 */
[----:B------:R-:W-:Y:S05]  /*0230*/  BRA `(.L_x_3) ;  /* 0xfffffffc00dc7947 */ /* 0x000fea000383ffff */
.L_x_0:
[C---:B------:R-:W-:Y:S01]  /*0240*/  ISETP.GT.U32.AND P1, PT, R6.reuse, 0x1f, PT ;  /* 0x0000001f0600780c */ /* 0x040fe20003f24070 */
[----:B------:R-:W-:Y:S01]  /*0250*/  BSSY.RECONVERGENT B0, `(.L_x_4) ;  /* 0x0000021000007945 */ /* 0x000fe20003800200 */
[----:B------:R-:W-:-:S11]  /*0260*/  ISETP.NE.AND P0, PT, R6, RZ, PT ;  /* 0x000000ff0600720c */ /* 0x000fd60003f05270 */
[----:B------:R-:W-:Y:S05]  /*0270*/  @P1 BRA `(.L_x_5) ;  /* 0x0000000000781947 */ /* 0x000fea0003800000 */
[----:B------:R-:W-:Y:S04]  /*0280*/  LDS R2, [R0] ;  /* 0x0000000000027984 */ /* 0x000fe80000000800 */
[----:B------:R-:W0:Y:S02]  /*0290*/  LDS R3, [R0+0x80] ;  /* 0x0000800000037984 */ /* 0x000e240000000800 */
[----:B0-----:R-:W-:-:S13]  /*02a0*/  ISETP.GE.AND P1, PT, R2, R3, PT ;  /* 0x000000030200720c */ /* 0x001fda0003f26270 */
[----:B------:R-:W0:Y:S04]  /*02b0*/  @!P1 LDS R3, [R0+0x80] ;  /* 0x0000800000039984 */ /* 0x000e280000000800 */
[----:B0-----:R-:W-:Y:S04]  /*02c0*/  @!P1 STS [R0], R3 ;  /* 0x0000000300009388 */ /* 0x001fe80000000800 */
        /* <DEDUP_REMOVED lines=24> */
[----:B0-----:R0:W-:Y:S02]  /*0450*/  @!P1 STS [R0], R7 ;  /* 0x0000000700009388 */ /* 0x0011e40000000800 */
.L_x_5:
[----:B------:R-:W-:Y:S05]  /*0460*/  BSYNC.RECONVERGENT B0 ;  /* 0x0000000000007941 */ /* 0x000fea0003800200 */
.L_x_4:
[----:B------:R-:W-:Y:S06]  /*0470*/  BAR.SYNC.DEFER_BLOCKING 0x0 ;  /* 0x0000000000007b1d */ /* 0x000fec0000010000 */
[----:B------:R-:W-:Y:S05]  /*0480*/  @P0 EXIT ;  /* 0x000000000000094d */ /* 0x000fea0003800000 */
[----:B------:R-:W1:Y:S01]  /*0490*/  LDS R5, [UR4] ;  /* 0x00000004ff057984 */ /* 0x000e620008000800 */
[----:B------:R-:W1:Y:S03]  /*04a0*/  LDC.64 R2, c[0x0][0x388] ;  /* 0x0000e200ff027b82 */ /* 0x000e660000000a00 */
[----:B-1----:R-:W-:Y:S01]  /*04b0*/  STG.E desc[UR6][R2.64], R5 ;  /* 0x0000000502007986 */ /* 0x002fe2000c101906 */
[----:B------:R-:W-:Y:S05]  /*04c0*/  EXIT ;  /* 0x000000000000794d */ /* 0x000fea0003800000 */
.L_x_6:
[----:B------:R-:W-:-:S00]  /*04d0*/  BRA `(.L_x_6) ;  /* 0xfffffffc00fc7947 */ /* 0x000fc0000383ffff */
[----:B------:R-:W-:-:S00]  /*04e0*/  NOP ;  /* 0x0000000000007918 */ /* 0x000fc00000000000 */
        /* <DEDUP_REMOVED lines=9> */
.L_x_7:


//--------------------- .nv.shared._Z10simple_maxPiS_j --------------------------
	.section	.nv.shared._Z10simple_maxPiS_j,"aw",@nobits
	.sectionflags	@""
	.align	16
	.zero		1024


//--------------------- .nv.shared.reserved.0     --------------------------
	.section	.nv.shared.reserved.0,"aw",@nobits
	.weak		__nv_reservedSMEM_offset_0_alias
	.size		__nv_reservedSMEM_offset_0_alias, 0, 64
	.other		__nv_reservedSMEM_offset_0_alias,@"STO_CUDA_RESERVED_SHARED STV_DEFAULT"
__nv_reservedSMEM_offset_0_alias:
	.zero		0
	.zero		64


//--------------------- .nv.constant0._Z10simple_maxPiS_j --------------------------
	.section	.nv.constant0._Z10simple_maxPiS_j,"a",@progbits
	.sectionflags	@""
	.align	4
.nv.constant0._Z10simple_maxPiS_j:
	.zero		916


//--------------------- SYMBOLS --------------------------

	.type		.nv.reservedSmem.offset0,@object
	.size		.nv.reservedSmem.offset0,0x4
	.type		.nv.reservedSmem.cap,@object
	.size		.nv.reservedSmem.cap,0x4
